//
// Generated by NVIDIA NVVM Compiler
//
// Compiler Build ID: CL-36424714
// Cuda compilation tools, release 13.0, V13.0.88
// Based on NVVM 20.0.0
//

.version 9.0
.target sm_100
.address_size 64

	// .globl	_Z10lessThdDivPfc

.visible .entry _Z10lessThdDivPfc(
	.param .u64 .ptr .align 1 _Z10lessThdDivPfc_param_0,
	.param .u8 _Z10lessThdDivPfc_param_1
)
{
	.reg .pred 	%p<32>;
	.reg .b16 	%rs<6>;
	.reg .b32 	%r<9>;
	.reg .b32 	%f<23>;
	.reg .b64 	%rd<7>;

	ld.param.u64 	%rd4, [_Z10lessThdDivPfc_param_0];
	ld.param.s8 	%rs1, [_Z10lessThdDivPfc_param_1];
	cvta.to.global.u64 	%rd1, %rd4;
	mov.u32 	%r1, %tid.x;
	shl.b32 	%r2, %r1, 1;
	mul.wide.u32 	%rd5, %r2, 4;
	add.s64 	%rd2, %rd1, %rd5;
	mul.wide.u32 	%rd6, %r1, 4;
	add.s64 	%rd3, %rd1, %rd6;
	bar.sync 	0;
	setp.gt.u32 	%p1, %r1, 5;
	@%p1 bra 	$L__BB0_14;
	ld.global.f32 	%f1, [%rd2];
	ld.global.f32 	%f2, [%rd2+4];
	setp.gt.s16 	%p2, %rs1, 114;
	@%p2 bra 	$L__BB0_5;
	setp.eq.s16 	%p5, %rs1, 110;
	@%p5 bra 	$L__BB0_10;
	setp.eq.s16 	%p6, %rs1, 112;
	@%p6 bra 	$L__BB0_4;
	bra.uni 	$L__BB0_14;
$L__BB0_4:
	mov.b32 	%r3, 1065353216;
	st.global.u32 	[%rd2], %r3;
	st.global.u32 	[%rd2+4], %r3;
	mul.f32 	%f9, %f1, %f2;
	st.global.f32 	[%rd3], %f9;
	bra.uni 	$L__BB0_14;
$L__BB0_5:
	setp.eq.s16 	%p3, %rs1, 115;
	@%p3 bra 	$L__BB0_13;
	setp.ne.s16 	%p4, %rs1, 120;
	@%p4 bra 	$L__BB0_14;
	setp.leu.f32 	%p8, %f1, %f2;
	@%p8 bra 	$L__BB0_9;
	st.global.f32 	[%rd3], %f1;
	bra.uni 	$L__BB0_14;
$L__BB0_9:
	st.global.f32 	[%rd3], %f2;
	bra.uni 	$L__BB0_14;
$L__BB0_10:
	setp.geu.f32 	%p7, %f1, %f2;
	@%p7 bra 	$L__BB0_12;
	st.global.f32 	[%rd3], %f1;
	bra.uni 	$L__BB0_14;
$L__BB0_12:
	st.global.f32 	[%rd3], %f2;
	bra.uni 	$L__BB0_14;
$L__BB0_13:
	mov.b32 	%r4, 0;
	st.global.u32 	[%rd2], %r4;
	st.global.u32 	[%rd2+4], %r4;
	add.f32 	%f10, %f1, %f2;
	st.global.f32 	[%rd3], %f10;
$L__BB0_14:
	bar.sync 	0;
	setp.gt.u32 	%p9, %r1, 2;
	@%p9 bra 	$L__BB0_28;
	ld.global.f32 	%f3, [%rd2];
	ld.global.f32 	%f4, [%rd2+4];
	setp.gt.s16 	%p10, %rs1, 114;
	@%p10 bra 	$L__BB0_19;
	setp.eq.s16 	%p13, %rs1, 110;
	@%p13 bra 	$L__BB0_24;
	setp.eq.s16 	%p14, %rs1, 112;
	@%p14 bra 	$L__BB0_18;
	bra.uni 	$L__BB0_28;
$L__BB0_18:
	mov.b32 	%r5, 1065353216;
	st.global.u32 	[%rd2], %r5;
	st.global.u32 	[%rd2+4], %r5;
	mul.f32 	%f11, %f3, %f4;
	st.global.f32 	[%rd3], %f11;
	bra.uni 	$L__BB0_28;
$L__BB0_19:
	setp.eq.s16 	%p11, %rs1, 115;
	@%p11 bra 	$L__BB0_23;
	setp.eq.s16 	%p12, %rs1, 120;
	@%p12 bra 	$L__BB0_21;
	bra.uni 	$L__BB0_28;
$L__BB0_21:
	setp.gt.f32 	%p16, %f3, %f4;
	@%p16 bra 	$L__BB0_27;
	st.global.f32 	[%rd3], %f4;
	bra.uni 	$L__BB0_28;
$L__BB0_23:
	mov.b32 	%r6, 0;
	st.global.u32 	[%rd2], %r6;
	st.global.u32 	[%rd2+4], %r6;
	add.f32 	%f12, %f3, %f4;
	st.global.f32 	[%rd3], %f12;
	bra.uni 	$L__BB0_28;
$L__BB0_24:
	setp.lt.f32 	%p15, %f3, %f4;
	@%p15 bra 	$L__BB0_26;
	st.global.f32 	[%rd3], %f4;
	bra.uni 	$L__BB0_28;
$L__BB0_26:
	st.global.f32 	[%rd3], %f3;
	bra.uni 	$L__BB0_28;
$L__BB0_27:
	st.global.f32 	[%rd3], %f3;
$L__BB0_28:
	bar.sync 	0;
	setp.gt.u32 	%p17, %r1, 1;
	@%p17 bra 	$L__BB0_42;
	ld.global.f32 	%f5, [%rd2];
	ld.global.f32 	%f6, [%rd2+4];
	setp.gt.s16 	%p18, %rs1, 114;
	@%p18 bra 	$L__BB0_33;
	setp.eq.s16 	%p21, %rs1, 110;
	@%p21 bra 	$L__BB0_38;
	setp.eq.s16 	%p22, %rs1, 112;
	@%p22 bra 	$L__BB0_32;
	bra.uni 	$L__BB0_42;
$L__BB0_32:
	mov.b32 	%r7, 1065353216;
	st.global.u32 	[%rd2], %r7;
	st.global.u32 	[%rd2+4], %r7;
	mul.f32 	%f13, %f5, %f6;
	st.global.f32 	[%rd3], %f13;
	bra.uni 	$L__BB0_42;
$L__BB0_33:
	setp.eq.s16 	%p19, %rs1, 115;
	@%p19 bra 	$L__BB0_37;
	setp.eq.s16 	%p20, %rs1, 120;
	@%p20 bra 	$L__BB0_35;
	bra.uni 	$L__BB0_42;
$L__BB0_35:
	setp.gt.f32 	%p24, %f5, %f6;
	@%p24 bra 	$L__BB0_41;
	st.global.f32 	[%rd3], %f6;
	bra.uni 	$L__BB0_42;
$L__BB0_37:
	mov.b32 	%r8, 0;
	st.global.u32 	[%rd2], %r8;
	st.global.u32 	[%rd2+4], %r8;
	add.f32 	%f14, %f5, %f6;
	st.global.f32 	[%rd3], %f14;
	bra.uni 	$L__BB0_42;
$L__BB0_38:
	setp.lt.f32 	%p23, %f5, %f6;
	@%p23 bra 	$L__BB0_40;
	st.global.f32 	[%rd3], %f6;
	bra.uni 	$L__BB0_42;
$L__BB0_40:
	st.global.f32 	[%rd3], %f5;
	bra.uni 	$L__BB0_42;
$L__BB0_41:
	st.global.f32 	[%rd3], %f5;
$L__BB0_42:
	bar.sync 	0;
	setp.gt.s16 	%p25, %rs1, 114;
	@%p25 bra 	$L__BB0_46;
	setp.eq.s16 	%p28, %rs1, 110;
	@%p28 bra 	$L__BB0_50;
	setp.eq.s16 	%p29, %rs1, 112;
	@%p29 bra 	$L__BB0_45;
	bra.uni 	$L__BB0_53;
$L__BB0_45:
	ld.global.f32 	%f15, [%rd1];
	ld.global.f32 	%f16, [%rd1+4];
	mul.f32 	%f17, %f15, %f16;
	st.global.f32 	[%rd1], %f17;
	bra.uni 	$L__BB0_53;
$L__BB0_46:
	setp.eq.s16 	%p26, %rs1, 115;
	@%p26 bra 	$L__BB0_52;
	setp.ne.s16 	%p27, %rs1, 120;
	@%p27 bra 	$L__BB0_53;
	ld.global.f32 	%f22, [%rd1];
	ld.global.f32 	%f7, [%rd1+4];
	setp.geu.f32 	%p31, %f22, %f7;
	@%p31 bra 	$L__BB0_53;
	st.global.f32 	[%rd1], %f7;
	bra.uni 	$L__BB0_53;
$L__BB0_50:
	ld.global.f32 	%f21, [%rd1];
	ld.global.f32 	%f8, [%rd1+4];
	setp.leu.f32 	%p30, %f21, %f8;
	@%p30 bra 	$L__BB0_53;
	st.global.f32 	[%rd1], %f8;
	bra.uni 	$L__BB0_53;
$L__BB0_52:
	ld.global.f32 	%f18, [%rd1];
	ld.global.f32 	%f19, [%rd1+4];
	add.f32 	%f20, %f18, %f19;
	st.global.f32 	[%rd1], %f20;
$L__BB0_53:
	bar.sync 	0;
	ret;

}


// ===== COMPILED SASS (sm_100) =====

	.target	sm_100

	.elftype	@"ET_EXEC"


//--------------------- .note.nv.tkinfo           --------------------------
	.section	.note.nv.tkinfo,"",@"SHT_NOTE"
	.sectionflags	@"SHF_NOTE_NV_TKINFO"
	.tkinfo
        /*0018*/ 	.word	0x00000002
        /*0030*/ 	.string	""
        /*0030*/ 	.string	"ptxas"
        /*0030*/ 	.string	"Cuda compilation tools, release 13.0, V13.0.88"
        /*0030*/ 	.string	"Build cuda_13.0.r13.0/compiler.36424714_0"
        /*0030*/ 	.string	"-arch sm_100 -m 64 "



//--------------------- .note.nv.cuinfo           --------------------------
	.section	.note.nv.cuinfo,"",@"SHT_NOTE"
	.sectionflags	@"SHF_NOTE_NV_CUINFO"
        /*0018*/ 	.short	0x0002
        /*001a*/ 	.short	0x0064
        /*001c*/ 	.short	0x0082
	.zero		2


//--------------------- .nv.info                  --------------------------
	.section	.nv.info,"",@"SHT_CUDA_INFO"
	.align	4


	//----- nvinfo : EIATTR_REGCOUNT
	.align		4
        /*0000*/ 	.byte	0x04, 0x2f
        /*0002*/ 	.short	(.L_1 - .L_0)
	.align		4
.L_0:
        /*0004*/ 	.word	index@(_Z10lessThdDivPfc)
        /*0008*/ 	.word	0x0000000e


	//----- nvinfo : EIATTR_FRAME_SIZE
	.align		4
.L_1:
        /*000c*/ 	.byte	0x04, 0x11
        /*000e*/ 	.short	(.L_3 - .L_2)
	.align		4
.L_2:
        /*0010*/ 	.word	index@(_Z10lessThdDivPfc)
        /*0014*/ 	.word	0x00000000


	//----- nvinfo : EIATTR_MIN_STACK_SIZE
	.align		4
.L_3:
        /*0018*/ 	.byte	0x04, 0x12
        /*001a*/ 	.short	(.L_5 - .L_4)
	.align		4
.L_4:
        /*001c*/ 	.word	index@(_Z10lessThdDivPfc)
        /*0020*/ 	.word	0x00000000
.L_5:


//--------------------- .nv.compat                --------------------------
	.section	.nv.compat,"",@"SHT_CUDA_COMPAT_INFO"
	.align	4
        /*0000*/ 	.byte	0x02, 0x09, 0x00, 0x00, 0x02, 0x02, 0x01, 0x00, 0x02, 0x05, 0x05, 0x00, 0x03, 0x07, 0x01, 0x01
        /*0010*/ 	.byte	0x02, 0x03, 0x00, 0x00, 0x02, 0x06, 0x01, 0x00, 0x04, 0x0b, 0x08, 0x00, 0x09, 0x00, 0x00, 0x00
        /*0020*/ 	.byte	0x00, 0x00, 0x00, 0x00


//--------------------- .nv.info._Z10lessThdDivPfc --------------------------
	.section	.nv.info._Z10lessThdDivPfc,"",@"SHT_CUDA_INFO"
	.sectionflags	@""
	.align	4


	//----- nvinfo : EIATTR_CUDA_API_VERSION
	.align		4
        /*0000*/ 	.byte	0x04, 0x37
        /*0002*/ 	.short	(.L_7 - .L_6)
.L_6:
        /*0004*/ 	.word	0x00000082


	//----- nvinfo : EIATTR_KPARAM_INFO
	.align		4
.L_7:
        /*0008*/ 	.byte	0x04, 0x17
        /*000a*/ 	.short	(.L_9 - .L_8)
.L_8:
        /*000c*/ 	.word	0x00000000
        /*0010*/ 	.short	0x0001
        /*0012*/ 	.short	0x0008
        /*0014*/ 	.byte	0x00, 0xf0, 0x05, 0x00


	//----- nvinfo : EIATTR_KPARAM_INFO
	.align		4
.L_9:
        /*0018*/ 	.byte	0x04, 0x17
        /*001a*/ 	.short	(.L_11 - .L_10)
.L_10:
        /*001c*/ 	.word	0x00000000
        /*0020*/ 	.short	0x0000
        /*0022*/ 	.short	0x0000
        /*0024*/ 	.byte	0x00, 0xf5, 0x21, 0x00


	//----- nvinfo : EIATTR_SPARSE_MMA_MASK
	.align		4
.L_11:
        /*0028*/ 	.byte	0x03, 0x50
        /*002a*/ 	.short	0x0000


	//----- nvinfo : EIATTR_MAXREG_COUNT
	.align		4
        /*002c*/ 	.byte	0x03, 0x1b
        /*002e*/ 	.short	0x00ff


	//----- nvinfo : EIATTR_NUM_BARRIERS
	.align		4
        /*0030*/ 	.byte	0x02, 0x4c
        /*0032*/ 	.byte	0x01
	.zero		1


	//----- nvinfo : EIATTR_MERCURY_ISA_VERSION
	.align		4
        /*0034*/ 	.byte	0x03, 0x5f
        /*0036*/ 	.short	0x0101


	//----- nvinfo : EIATTR_VRC_CTA_INIT_COUNT
	.align		4
        /*0038*/ 	.byte	0x02, 0x4a
	.zero		1
	.zero		1


	//----- nvinfo : EIATTR_EXIT_INSTR_OFFSETS
	.align		4
        /*003c*/ 	.byte	0x04, 0x1c
        /*003e*/ 	.short	(.L_13 - .L_12)


	//   ....[0]....
.L_12:
        /*0040*/ 	.word	0x000009d0


	//----- nvinfo : EIATTR_CRS_STACK_SIZE
	.align		4
.L_13:
        /*0044*/ 	.byte	0x04, 0x1e
        /*0046*/ 	.short	(.L_15 - .L_14)
.L_14:
        /*0048*/ 	.word	0x00000000


	//----- nvinfo : EIATTR_CBANK_PARAM_SIZE
	.align		4
.L_15:
        /*004c*/ 	.byte	0x03, 0x19
        /*004e*/ 	.short	0x0009


	//----- nvinfo : EIATTR_PARAM_CBANK
	.align		4
        /*0050*/ 	.byte	0x04, 0x0a
        /*0052*/ 	.short	(.L_17 - .L_16)
	.align		4
.L_16:
        /*0054*/ 	.word	index@(.nv.constant0._Z10lessThdDivPfc)
        /*0058*/ 	.short	0x0380
        /*005a*/ 	.short	0x0009


	//----- nvinfo : EIATTR_SW_WAR
	.align		4
.L_17:
        /*005c*/ 	.byte	0x04, 0x36
        /*005e*/ 	.short	(.L_19 - .L_18)
.L_18:
        /*0060*/ 	.word	0x00000008
.L_19:


//--------------------- .nv.callgraph             --------------------------
	.section	.nv.callgraph,"",@"SHT_CUDA_CALLGRAPH"
	.align	4
	.sectionentsize	8
	.align		4
        /*0000*/ 	.word	0x00000000
	.align		4
        /*0004*/ 	.word	0xffffffff
	.align		4
        /*0008*/ 	.word	0x00000000
	.align		4
        /*000c*/ 	.word	0xfffffffe
	.align		4
        /*0010*/ 	.word	0x00000000
	.align		4
        /*0014*/ 	.word	0xfffffffd
	.align		4
        /*0018*/ 	.word	0x00000000
	.align		4
        /*001c*/ 	.word	0xfffffffc


//--------------------- .text._Z10lessThdDivPfc   --------------------------
	.section	.text._Z10lessThdDivPfc,"ax",@progbits
	.align	128
        .global         _Z10lessThdDivPfc
        .type           _Z10lessThdDivPfc,@function
        .size           _Z10lessThdDivPfc,(.L_x_20 - _Z10lessThdDivPfc)
        .other          _Z10lessThdDivPfc,@"STO_CUDA_ENTRY STV_DEFAULT"
_Z10lessThdDivPfc:
.text._Z10lessThdDivPfc:
[----:B------:R-:W-:Y:S01]  /*0000*/  LDC R1, c[0x0][0x37c] ;  /* 0x0000df00ff017b82 */ /* 0x000fe20000000800 */
[----:B------:R-:W0:Y:S07]  /*0010*/  S2R R9, SR_TID.X ;  /* 0x0000000000097919 */ /* 0x000e2e0000002100 */
[----:B------:R-:W1:Y:S01]  /*0020*/  LDC.64 R4, c[0x0][0x380] ;  /* 0x0000e000ff047b82 */ /* 0x000e620000000a00 */
[----:B------:R-:W2:Y:S01]  /*0030*/  LDCU.64 UR6, c[0x0][0x358] ;  /* 0x00006b00ff0677ac */ /* 0x000ea20008000a00 */
[----:B------:R-:W-:Y:S06]  /*0040*/  BSSY.RECONVERGENT B0, `(.L_x_0) ;  /* 0x0000027000007945 */ /* 0x000fec0003800200 */
[----:B------:R-:W-:Y:S01]  /*0050*/  BAR.SYNC.DEFER_BLOCKING 0x0 ;  /* 0x0000000000007b1d */ /* 0x000fe20000010000 */
[C---:B0-----:R-:W-:Y:S01]  /*0060*/  ISETP.GT.U32.AND P0, PT, R9.reuse, 0x5, PT ;  /* 0x000000050900780c */ /* 0x041fe20003f04070 */
[----:B------:R-:W-:-:S04]  /*0070*/  IMAD.SHL.U32 R3, R9, 0x2, RZ ;  /* 0x0000000209037824 */ /* 0x000fc800078e00ff */
[----:B-1----:R-:W-:-:S04]  /*0080*/  IMAD.WIDE.U32 R2, R3, 0x4, R4 ;  /* 0x0000000403027825 */ /* 0x002fc800078e0004 */
[----:B------:R-:W-:-:S04]  /*0090*/  IMAD.WIDE.U32 R4, R9, 0x4, R4 ;  /* 0x0000000409047825 */ /* 0x000fc800078e0004 */
[----:B--2---:R-:W-:Y:S05]  /*00a0*/  @P0 BRA `(.L_x_1) ;  /* 0x0000000000800947 */ /* 0x004fea0003800000 */
[----:B------:R0:W5:Y:S01]  /*00b0*/  LDG.E R7, desc[UR6][R2.64] ;  /* 0x0000000602077981 */ /* 0x000162000c1e1900 */
[----:B------:R-:W1:Y:S03]  /*00c0*/  LDCU.U8 UR4, c[0x0][0x388] ;  /* 0x00007100ff0477ac */ /* 0x000e660008000000 */
[----:B------:R0:W5:Y:S01]  /*00d0*/  LDG.E R0, desc[UR6][R2.64+0x4] ;  /* 0x0000040602007981 */ /* 0x000162000c1e1900 */
[----:B-1----:R-:W-:-:S04]  /*00e0*/  UPRMT UR4, UR4, 0x8880, URZ ;  /* 0x0000888004047896 */ /* 0x002fc800080000ff */
[----:B------:R-:W-:-:S09]  /*00f0*/  UISETP.GT.AND UP0, UPT, UR4, 0x72, UPT ;  /* 0x000000720400788c */ /* 0x000fd2000bf04270 */
[----:B0-----:R-:W-:Y:S05]  /*0100*/  BRA.U UP0, `(.L_x_2) ;  /* 0x0000000100387547 */ /* 0x001fea000b800000 */
[----:B------:R-:W-:-:S09]  /*0110*/  UISETP.NE.AND UP0, UPT, UR4, 0x6e, UPT ;  /* 0x0000006e0400788c */ /* 0x000fd2000bf05270 */
[----:B------:R-:W-:Y:S05]  /*0120*/  BRA.U !UP0, `(.L_x_3) ;  /* 0x0000000108207547 */ /* 0x000fea000b800000 */
[----:B------:R-:W-:-:S09]  /*0130*/  UISETP.NE.AND UP0, UPT, UR4, 0x70, UPT ;  /* 0x000000700400788c */ /* 0x000fd2000bf05270 */
[----:B------:R-:W-:Y:S05]  /*0140*/  BRA.U UP0, `(.L_x_1) ;  /* 0x0000000100587547 */ /* 0x000fea000b800000 */
[----:B------:R-:W-:Y:S02]  /*0150*/  IMAD.MOV.U32 R11, RZ, RZ, 0x3f800000 ;  /* 0x3f800000ff0b7424 */ /* 0x000fe400078e00ff */
[----:B-----5:R-:W-:-:S03]  /*0160*/  FMUL R7, R7, R0 ;  /* 0x0000000007077220 */ /* 0x020fc60000400000 */
[----:B------:R0:W-:Y:S04]  /*0170*/  STG.E desc[UR6][R2.64], R11 ;  /* 0x0000000b02007986 */ /* 0x0001e8000c101906 */
[----:B------:R0:W-:Y:S04]  /*0180*/  STG.E desc[UR6][R2.64+0x4], R11 ;  /* 0x0000040b02007986 */ /* 0x0001e8000c101906 */
[----:B------:R0:W-:Y:S01]  /*0190*/  STG.E desc[UR6][R4.64], R7 ;  /* 0x0000000704007986 */ /* 0x0001e2000c101906 */
[----:B------:R-:W-:Y:S05]  /*01a0*/  BRA `(.L_x_1) ;  /* 0x0000000000407947 */ /* 0x000fea0003800000 */
.L_x_3:
[----:B-----5:R-:W-:-:S13]  /*01b0*/  FSETP.GEU.AND P0, PT, R7, R0, PT ;  /* 0x000000000700720b */ /* 0x020fda0003f0e000 */
[----:B------:R1:W-:Y:S04]  /*01c0*/  @!P0 STG.E desc[UR6][R4.64], R7 ;  /* 0x0000000704008986 */ /* 0x0003e8000c101906 */
[----:B------:R1:W-:Y:S01]  /*01d0*/  @P0 STG.E desc[UR6][R4.64], R0 ;  /* 0x0000000004000986 */ /* 0x0003e2000c101906 */
[----:B------:R-:W-:Y:S05]  /*01e0*/  BRA `(.L_x_1) ;  /* 0x0000000000307947 */ /* 0x000fea0003800000 */
.L_x_2:
[----:B------:R-:W-:-:S09]  /*01f0*/  UISETP.NE.AND UP0, UPT, UR4, 0x73, UPT ;  /* 0x000000730400788c */ /* 0x000fd2000bf05270 */
[----:B------:R-:W-:Y:S05]  /*0200*/  BRA.U !UP0, `(.L_x_4) ;  /* 0x0000000108187547 */ /* 0x000fea000b800000 */
[----:B------:R-:W-:-:S09]  /*0210*/  UISETP.NE.AND UP0, UPT, UR4, 0x78, UPT ;  /* 0x000000780400788c */ /* 0x000fd2000bf05270 */
[----:B------:R-:W-:Y:S05]  /*0220*/  BRA.U UP0, `(.L_x_1) ;  /* 0x0000000100207547 */ /* 0x000fea000b800000 */
[----:B-----5:R-:W-:-:S13]  /*0230*/  FSETP.GT.AND P0, PT, R7, R0, PT ;  /* 0x000000000700720b */ /* 0x020fda0003f04000 */
[----:B------:R3:W-:Y:S04]  /*0240*/  @P0 STG.E desc[UR6][R4.64], R7 ;  /* 0x0000000704000986 */ /* 0x0007e8000c101906 */
[----:B------:R3:W-:Y:S01]  /*0250*/  @!P0 STG.E desc[UR6][R4.64], R0 ;  /* 0x0000000004008986 */ /* 0x0007e2000c101906 */
[----:B------:R-:W-:Y:S05]  /*0260*/  BRA `(.L_x_1) ;  /* 0x0000000000107947 */ /* 0x000fea0003800000 */
.L_x_4:
[----:B-----5:R-:W-:Y:S01]  /*0270*/  FADD R7, R7, R0 ;  /* 0x0000000007077221 */ /* 0x020fe20000000000 */
[----:B------:R2:W-:Y:S04]  /*0280*/  STG.E desc[UR6][R2.64], RZ ;  /* 0x000000ff02007986 */ /* 0x0005e8000c101906 */
[----:B------:R2:W-:Y:S04]  /*0290*/  STG.E desc[UR6][R2.64+0x4], RZ ;  /* 0x000004ff02007986 */ /* 0x0005e8000c101906 */
[----:B------:R2:W-:Y:S02]  /*02a0*/  STG.E desc[UR6][R4.64], R7 ;  /* 0x0000000704007986 */ /* 0x0005e4000c101906 */
.L_x_1:
[----:B------:R-:W-:Y:S05]  /*02b0*/  BSYNC.RECONVERGENT B0 ;  /* 0x0000000000007941 */ /* 0x000fea0003800200 */
.L_x_0:
[----:B------:R-:W-:Y:S01]  /*02c0*/  BAR.SYNC.DEFER_BLOCKING 0x0 ;  /* 0x0000000000007b1d */ /* 0x000fe20000010000 */
[----:B------:R-:W-:-:S05]  /*02d0*/  ISETP.GT.U32.AND P0, PT, R9, 0x2, PT ;  /* 0x000000020900780c */ /* 0x000fca0003f04070 */
[----:B------:R-:W-:Y:S08]  /*02e0*/  BSSY.RECONVERGENT B0, `(.L_x_5) ;  /* 0x0000022000007945 */ /* 0x000ff00003800200 */
[----:B------:R-:W-:Y:S05]  /*02f0*/  @P0 BRA `(.L_x_6) ;  /* 0x0000000000800947 */ /* 0x000fea0003800000 */
[----:B0123-5:R0:W5:Y:S01]  /*0300*/  LDG.E R7, desc[UR6][R2.64] ;  /* 0x0000000602077981 */ /* 0x02f162000c1e1900 */
        /* <DEDUP_REMOVED lines=9> */
[----:B------:R-:W-:Y:S02]  /*03a0*/  HFMA2 R11, -RZ, RZ, 1.875, 0 ;  /* 0x3f800000ff0b7431 */ /* 0x000fe400000001ff */
[----:B-----5:R-:W-:-:S03]  /*03b0*/  FMUL R7, R7, R0 ;  /* 0x0000000007077220 */ /* 0x020fc60000400000 */
[----:B------:R0:W-:Y:S04]  /*03c0*/  STG.E desc[UR6][R2.64], R11 ;  /* 0x0000000b02007986 */ /* 0x0001e8000c101906 */
[----:B------:R0:W-:Y:S04]  /*03d0*/  STG.E desc[UR6][R2.64+0x4], R11 ;  /* 0x0000040b02007986 */ /* 0x0001e8000c101906 */
[----:B------:R0:W-:Y:S01]  /*03e0*/  STG.E desc[UR6][R4.64], R7 ;  /* 0x0000000704007986 */ /* 0x0001e2000c101906 */
[----:B------:R-:W-:Y:S05]  /*03f0*/  BRA `(.L_x_6) ;  /* 0x0000000000407947 */ /* 0x000fea0003800000 */
.L_x_8:
[----:B-----5:R-:W-:-:S13]  /*0400*/  FSETP.GEU.AND P0, PT, R7, R0, PT ;  /* 0x000000000700720b */ /* 0x020fda0003f0e000 */
[----:B------:R0:W-:Y:S04]  /*0410*/  @P0 STG.E desc[UR6][R4.64], R0 ;  /* 0x0000000004000986 */ /* 0x0001e8000c101906 */
[----:B------:R0:W-:Y:S01]  /*0420*/  @!P0 STG.E desc[UR6][R4.64], R7 ;  /* 0x0000000704008986 */ /* 0x0001e2000c101906 */
[----:B------:R-:W-:Y:S05]  /*0430*/  BRA `(.L_x_6) ;  /* 0x0000000000307947 */ /* 0x000fea0003800000 */
.L_x_7:
[----:B------:R-:W-:-:S09]  /*0440*/  UISETP.NE.AND UP0, UPT, UR4, 0x73, UPT ;  /* 0x000000730400788c */ /* 0x000fd2000bf05270 */
[----:B------:R-:W-:Y:S05]  /*0450*/  BRA.U !UP0, `(.L_x_9) ;  /* 0x0000000108187547 */ /* 0x000fea000b800000 */
[----:B------:R-:W-:-:S09]  /*0460*/  UISETP.NE.AND UP0, UPT, UR4, 0x78, UPT ;  /* 0x000000780400788c */ /* 0x000fd2000bf05270 */
[----:B------:R-:W-:Y:S05]  /*0470*/  BRA.U UP0, `(.L_x_6) ;  /* 0x0000000100207547 */ /* 0x000fea000b800000 */
[----:B-----5:R-:W-:-:S13]  /*0480*/  FSETP.GT.AND P0, PT, R7, R0, PT ;  /* 0x000000000700720b */ /* 0x020fda0003f04000 */
[----:B------:R4:W-:Y:S04]  /*0490*/  @!P0 STG.E desc[UR6][R4.64], R0 ;  /* 0x0000000004008986 */ /* 0x0009e8000c101906 */
[----:B------:R4:W-:Y:S01]  /*04a0*/  @P0 STG.E desc[UR6][R4.64], R7 ;  /* 0x0000000704000986 */ /* 0x0009e2000c101906 */
[----:B------:R-:W-:Y:S05]  /*04b0*/  BRA `(.L_x_6) ;  /* 0x0000000000107947 */ /* 0x000fea0003800000 */
.L_x_9:
[----:B-----5:R-:W-:Y:S01]  /*04c0*/  FADD R7, R7, R0 ;  /* 0x0000000007077221 */ /* 0x020fe20000000000 */
[----:B------:R0:W-:Y:S04]  /*04d0*/  STG.E desc[UR6][R2.64], RZ ;  /* 0x000000ff02007986 */ /* 0x0001e8000c101906 */
[----:B------:R0:W-:Y:S04]  /*04e0*/  STG.E desc[UR6][R2.64+0x4], RZ ;  /* 0x000004ff02007986 */ /* 0x0001e8000c101906 */
[----:B------:R0:W-:Y:S02]  /*04f0*/  STG.E desc[UR6][R4.64], R7 ;  /* 0x0000000704007986 */ /* 0x0001e4000c101906 */
.L_x_6:
[----:B------:R-:W-:Y:S05]  /*0500*/  BSYNC.RECONVERGENT B0 ;  /* 0x0000000000007941 */ /* 0x000fea0003800200 */
.L_x_5:
[----:B------:R-:W-:Y:S01]  /*0510*/  BAR.SYNC.DEFER_BLOCKING 0x0 ;  /* 0x0000000000007b1d */ /* 0x000fe20000010000 */
[----:B------:R-:W-:-:S05]  /*0520*/  ISETP.GT.U32.AND P0, PT, R9, 0x1, PT ;  /* 0x000000010900780c */ /* 0x000fca0003f04070 */
[----:B------:R-:W-:Y:S08]  /*0530*/  BSSY.RECONVERGENT B0, `(.L_x_10) ;  /* 0x0000022000007945 */ /* 0x000ff00003800200 */
[----:B------:R-:W-:Y:S05]  /*0540*/  @P0 BRA `(.L_x_11) ;  /* 0x0000000000800947 */ /* 0x000fea0003800000 */
[----:B012345:R0:W5:Y:S01]  /*0550*/  LDG.E R7, desc[UR6][R2.64] ;  /* 0x0000000602077981 */ /* 0x03f162000c1e1900 */
        /* <DEDUP_REMOVED lines=9> */
[----:B------:R-:W-:Y:S01]  /*05f0*/  MOV R9, 0x3f800000 ;  /* 0x3f80000000097802 */ /* 0x000fe20000000f00 */
[----:B-----5:R-:W-:-:S04]  /*0600*/  FMUL R7, R7, R0 ;  /* 0x0000000007077220 */ /* 0x020fc80000400000 */
[----:B------:R0:W-:Y:S04]  /*0610*/  STG.E desc[UR6][R2.64], R9 ;  /* 0x0000000902007986 */ /* 0x0001e8000c101906 */
[----:B------:R0:W-:Y:S04]  /*0620*/  STG.E desc[UR6][R2.64+0x4], R9 ;  /* 0x0000040902007986 */ /* 0x0001e8000c101906 */
[----:B------:R0:W-:Y:S01]  /*0630*/  STG.E desc[UR6][R4.64], R7 ;  /* 0x0000000704007986 */ /* 0x0001e2000c101906 */
[----:B------:R-:W-:Y:S05]  /*0640*/  BRA `(.L_x_11) ;  /* 0x0000000000407947 */ /* 0x000fea0003800000 */
.L_x_13:
[----:B-----5:R-:W-:-:S13]  /*0650*/  FSETP.GEU.AND P0, PT, R7, R0, PT ;  /* 0x000000000700720b */ /* 0x020fda0003f0e000 */
[----:B------:R0:W-:Y:S04]  /*0660*/  @P0 STG.E desc[UR6][R4.64], R0 ;  /* 0x0000000004000986 */ /* 0x0001e8000c101906 */
[----:B------:R0:W-:Y:S01]  /*0670*/  @!P0 STG.E desc[UR6][R4.64], R7 ;  /* 0x0000000704008986 */ /* 0x0001e2000c101906 */
[----:B------:R-:W-:Y:S05]  /*0680*/  BRA `(.L_x_11) ;  /* 0x0000000000307947 */ /* 0x000fea0003800000 */
.L_x_12:
        /* <DEDUP_REMOVED lines=8> */
.L_x_14:
[----:B-----5:R-:W-:Y:S01]  /*0710*/  FADD R7, R7, R0 ;  /* 0x0000000007077221 */ /* 0x020fe20000000000 */
[----:B------:R0:W-:Y:S04]  /*0720*/  STG.E desc[UR6][R2.64], RZ ;  /* 0x000000ff02007986 */ /* 0x0001e8000c101906 */
[----:B------:R0:W-:Y:S04]  /*0730*/  STG.E desc[UR6][R2.64+0x4], RZ ;  /* 0x000004ff02007986 */ /* 0x0001e8000c101906 */
[----:B------:R0:W-:Y:S02]  /*0740*/  STG.E desc[UR6][R4.64], R7 ;  /* 0x0000000704007986 */ /* 0x0001e4000c101906 */
.L_x_11:
[----:B------:R-:W-:Y:S05]  /*0750*/  BSYNC.RECONVERGENT B0 ;  /* 0x0000000000007941 */ /* 0x000fea0003800200 */
.L_x_10:
[----:B------:R-:W1:Y:S02]  /*0760*/  LDCU.U8 UR4, c[0x0][0x388] ;  /* 0x00007100ff0477ac */ /* 0x000e640008000000 */
[----:B-1----:R-:W-:-:S04]  /*0770*/  UPRMT UR4, UR4, 0x8880, URZ ;  /* 0x0000888004047896 */ /* 0x002fc800080000ff */
[----:B------:R-:W-:Y:S01]  /*0780*/  UISETP.GT.AND UP0, UPT, UR4, 0x72, UPT ;  /* 0x000000720400788c */ /* 0x000fe2000bf04270 */
[----:B------:R-:W-:Y:S08]  /*0790*/  BAR.SYNC.DEFER_BLOCKING 0x0 ;  /* 0x0000000000007b1d */ /* 0x000ff00000010000 */
[----:B------:R-:W-:Y:S05]  /*07a0*/  BRA.U UP0, `(.L_x_15) ;  /* 0x0000000100447547 */ /* 0x000fea000b800000 */
[----:B------:R-:W-:-:S09]  /*07b0*/  UISETP.NE.AND UP0, UPT, UR4, 0x6e, UPT ;  /* 0x0000006e0400788c */ /* 0x000fd2000bf05270 */
[----:B------:R-:W-:Y:S05]  /*07c0*/  BRA.U !UP0, `(.L_x_16) ;  /* 0x0000000108207547 */ /* 0x000fea000b800000 */
[----:B------:R-:W-:-:S09]  /*07d0*/  UISETP.NE.AND UP0, UPT, UR4, 0x70, UPT ;  /* 0x000000700400788c */ /* 0x000fd2000bf05270 */
[----:B------:R-:W-:Y:S05]  /*07e0*/  BRA.U UP0, `(.L_x_17) ;  /* 0x0000000100747547 */ /* 0x000fea000b800000 */
[----:B0-2---:R-:W3:Y:S02]  /*07f0*/  LDC.64 R2, c[0x0][0x380] ;  /* 0x0000e000ff027b82 */ /* 0x005ee40000000a00 */
[----:B---345:R-:W2:Y:S04]  /*0800*/  LDG.E R0, desc[UR6][R2.64] ;  /* 0x0000000602007981 */ /* 0x038ea8000c1e1900 */
[----:B------:R-:W2:Y:S02]  /*0810*/  LDG.E R5, desc[UR6][R2.64+0x4] ;  /* 0x0000040602057981 */ /* 0x000ea4000c1e1900 */
[----:B--2---:R-:W-:-:S05]  /*0820*/  FMUL R5, R0, R5 ;  /* 0x0000000500057220 */ /* 0x004fca0000400000 */
[----:B------:R1:W-:Y:S01]  /*0830*/  STG.E desc[UR6][R2.64], R5 ;  /* 0x0000000502007986 */ /* 0x0003e2000c101906 */
[----:B------:R-:W-:Y:S05]  /*0840*/  BRA `(.L_x_17) ;  /* 0x00000000005c7947 */ /* 0x000fea0003800000 */
.L_x_16:
[----:B0-2---:R-:W3:Y:S02]  /*0850*/  LDC.64 R2, c[0x0][0x380] ;  /* 0x0000e000ff027b82 */ /* 0x005ee40000000a00 */
[----:B---345:R-:W2:Y:S04]  /*0860*/  LDG.E R0, desc[UR6][R2.64] ;  /* 0x0000000602007981 */ /* 0x038ea8000c1e1900 */
[----:B------:R-:W2:Y:S02]  /*0870*/  LDG.E R5, desc[UR6][R2.64+0x4] ;  /* 0x0000040602057981 */ /* 0x000ea4000c1e1900 */
[----:B--2---:R-:W-:-:S13]  /*0880*/  FSETP.GT.AND P0, PT, R0, R5, PT ;  /* 0x000000050000720b */ /* 0x004fda0003f04000 */
[----:B------:R-:W-:Y:S05]  /*0890*/  @!P0 BRA `(.L_x_17) ;  /* 0x0000000000488947 */ /* 0x000fea0003800000 */
[----:B------:R0:W-:Y:S01]  /*08a0*/  STG.E desc[UR6][R2.64], R5 ;  /* 0x0000000502007986 */ /* 0x0001e2000c101906 */
[----:B------:R-:W-:Y:S05]  /*08b0*/  BRA `(.L_x_17) ;  /* 0x0000000000407947 */ /* 0x000fea0003800000 */
.L_x_15:
[----:B------:R-:W-:-:S09]  /*08c0*/  UISETP.NE.AND UP0, UPT, UR4, 0x73, UPT ;  /* 0x000000730400788c */ /* 0x000fd2000bf05270 */
[----:B------:R-:W-:Y:S05]  /*08d0*/  BRA.U !UP0, `(.L_x_18) ;  /* 0x0000000108247547 */ /* 0x000fea000b800000 */
[----:B------:R-:W-:-:S09]  /*08e0*/  UISETP.NE.AND UP0, UPT, UR4, 0x78, UPT ;  /* 0x000000780400788c */ /* 0x000fd2000bf05270 */
[----:B------:R-:W-:Y:S05]  /*08f0*/  BRA.U UP0, `(.L_x_17) ;  /* 0x0000000100307547 */ /* 0x000fea000b800000 */
[----:B0-2---:R-:W3:Y:S02]  /*0900*/  LDC.64 R2, c[0x0][0x380] ;  /* 0x0000e000ff027b82 */ /* 0x005ee40000000a00 */
[----:B---345:R-:W2:Y:S04]  /*0910*/  LDG.E R0, desc[UR6][R2.64] ;  /* 0x0000000602007981 */ /* 0x038ea8000c1e1900 */
[----:B------:R-:W2:Y:S02]  /*0920*/  LDG.E R5, desc[UR6][R2.64+0x4] ;  /* 0x0000040602057981 */ /* 0x000ea4000c1e1900 */
[----:B--2---:R-:W-:-:S13]  /*0930*/  FSETP.GEU.AND P0, PT, R0, R5, PT ;  /* 0x000000050000720b */ /* 0x004fda0003f0e000 */
[----:B------:R-:W-:Y:S05]  /*0940*/  @P0 BRA `(.L_x_17) ;  /* 0x00000000001c0947 */ /* 0x000fea0003800000 */
[----:B------:R0:W-:Y:S01]  /*0950*/  STG.E desc[UR6][R2.64], R5 ;  /* 0x0000000502007986 */ /* 0x0001e2000c101906 */
[----:B------:R-:W-:Y:S05]  /*0960*/  BRA `(.L_x_17) ;  /* 0x0000000000147947 */ /* 0x000fea0003800000 */
.L_x_18:
[----:B0-2---:R-:W3:Y:S02]  /*0970*/  LDC.64 R2, c[0x0][0x380] ;  /* 0x0000e000ff027b82 */ /* 0x005ee40000000a00 */
[----:B---34-:R-:W2:Y:S04]  /*0980*/  LDG.E R5, desc[UR6][R2.64] ;  /* 0x0000000602057981 */ /* 0x018ea8000c1e1900 */
[----:B-----5:R-:W2:Y:S02]  /*0990*/  LDG.E R0, desc[UR6][R2.64+0x4] ;  /* 0x0000040602007981 */ /* 0x020ea4000c1e1900 */
[----:B--2---:R-:W-:-:S05]  /*09a0*/  FADD R5, R0, R5 ;  /* 0x0000000500057221 */ /* 0x004fca0000000000 */
[----:B------:R0:W-:Y:S02]  /*09b0*/  STG.E desc[UR6][R2.64], R5 ;  /* 0x0000000502007986 */ /* 0x0001e4000c101906 */
.L_x_17:
[----:B------:R-:W-:Y:S06]  /*09c0*/  BAR.SYNC.DEFER_BLOCKING 0x0 ;  /* 0x0000000000007b1d */ /* 0x000fec0000010000 */
[----:B------:R-:W-:Y:S05]  /*09d0*/  EXIT ;  /* 0x000000000000794d */ /* 0x000fea0003800000 */
.L_x_19:
[----:B------:R-:W-:-:S00]  /*09e0*/  BRA `(.L_x_19) ;  /* 0xfffffffc00fc7947 */ /* 0x000fc0000383ffff */
[----:B------:R-:W-:-:S00]  /*09f0*/  NOP ;  /* 0x0000000000007918 */ /* 0x000fc00000000000 */
        /* <DEDUP_REMOVED lines=8> */
.L_x_20:


//--------------------- .nv.shared.reserved.0     --------------------------
	.section	.nv.shared.reserved.0,"aw",@nobits
	.weak		__nv_reservedSMEM_offset_0_alias
	.size		__nv_reservedSMEM_offset_0_alias, 0, 64
	.other		__nv_reservedSMEM_offset_0_alias,@"STO_CUDA_RESERVED_SHARED STV_DEFAULT"
__nv_reservedSMEM_offset_0_alias:
	.zero		0
	.zero		64


//--------------------- .nv.constant0._Z10lessThdDivPfc --------------------------
	.section	.nv.constant0._Z10lessThdDivPfc,"a",@progbits
	.sectionflags	@""
	.align	4
.nv.constant0._Z10lessThdDivPfc:
	.zero		905


//--------------------- SYMBOLS --------------------------

	.type		.nv.reservedSmem.offset0,@object
	.size		.nv.reservedSmem.offset0,0x4
